//
// Generated by NVIDIA NVVM Compiler
//
// Compiler Build ID: CL-36424714
// Cuda compilation tools, release 13.0, V13.0.88
// Based on NVVM 20.0.0
//

.version 9.0
.target sm_100
.address_size 64

	// .globl	GpuConv1DOnDevice

.visible .entry GpuConv1DOnDevice(
	.param .u64 GpuConv1DOnDevice_param_0,
	.param .u64 GpuConv1DOnDevice_param_1,
	.param .u64 .ptr .align 1 GpuConv1DOnDevice_param_2,
	.param .u64 .ptr .align 1 GpuConv1DOnDevice_param_3
)
{
	.reg .pred 	%p<4>;
	.reg .b32 	%r<6>;
	.reg .b64 	%rd<13>;

	ld.param.u64 	%rd5, [GpuConv1DOnDevice_param_0];
	ld.param.u64 	%rd6, [GpuConv1DOnDevice_param_1];
	ld.param.u64 	%rd7, [GpuConv1DOnDevice_param_2];
	mov.u32 	%r2, %ctaid.x;
	mov.u32 	%r1, %ntid.x;
	mov.u32 	%r3, %tid.x;
	mad.lo.s32 	%r4, %r2, %r1, %r3;
	cvt.u64.u32 	%rd1, %r4;
	setp.lt.s64 	%p1, %rd6, 1;
	@%p1 bra 	$L__BB0_3;
	cvt.u64.u32 	%rd2, %r1;
	mov.b64 	%rd12, 0;
$L__BB0_2:
	bar.sync 	0;
	bar.sync 	0;
	add.s64 	%rd12, %rd12, %rd2;
	setp.lt.s64 	%p2, %rd12, %rd6;
	@%p2 bra 	$L__BB0_2;
$L__BB0_3:
	setp.le.s64 	%p3, %rd5, %rd1;
	@%p3 bra 	$L__BB0_5;
	cvta.to.global.u64 	%rd9, %rd7;
	shl.b64 	%rd10, %rd1, 2;
	add.s64 	%rd11, %rd9, %rd10;
	mov.b32 	%r5, 0;
	st.global.u32 	[%rd11], %r5;
$L__BB0_5:
	ret;

}


// ===== COMPILED SASS (sm_100) =====

	.target	sm_100

	.elftype	@"ET_EXEC"


//--------------------- .note.nv.tkinfo           --------------------------
	.section	.note.nv.tkinfo,"",@"SHT_NOTE"
	.sectionflags	@"SHF_NOTE_NV_TKINFO"
	.tkinfo
        /*0018*/ 	.word	0x00000002
        /*0030*/ 	.string	""
        /*0030*/ 	.string	"ptxas"
        /*0030*/ 	.string	"Cuda compilation tools, release 13.0, V13.0.88"
        /*0030*/ 	.string	"Build cuda_13.0.r13.0/compiler.36424714_0"
        /*0030*/ 	.string	"-arch sm_100 -m 64 "



//--------------------- .note.nv.cuinfo           --------------------------
	.section	.note.nv.cuinfo,"",@"SHT_NOTE"
	.sectionflags	@"SHF_NOTE_NV_CUINFO"
        /*0018*/ 	.short	0x0002
        /*001a*/ 	.short	0x0064
        /*001c*/ 	.short	0x0082
	.zero		2


//--------------------- .nv.info                  --------------------------
	.section	.nv.info,"",@"SHT_CUDA_INFO"
	.align	4


	//----- nvinfo : EIATTR_REGCOUNT
	.align		4
        /*0000*/ 	.byte	0x04, 0x2f
        /*0002*/ 	.short	(.L_1 - .L_0)
	.align		4
.L_0:
        /*0004*/ 	.word	index@(GpuConv1DOnDevice)
        /*0008*/ 	.word	0x00000007


	//----- nvinfo : EIATTR_FRAME_SIZE
	.align		4
.L_1:
        /*000c*/ 	.byte	0x04, 0x11
        /*000e*/ 	.short	(.L_3 - .L_2)
	.align		4
.L_2:
        /*0010*/ 	.word	index@(GpuConv1DOnDevice)
        /*0014*/ 	.word	0x00000000


	//----- nvinfo : EIATTR_MIN_STACK_SIZE
	.align		4
.L_3:
        /*0018*/ 	.byte	0x04, 0x12
        /*001a*/ 	.short	(.L_5 - .L_4)
	.align		4
.L_4:
        /*001c*/ 	.word	index@(GpuConv1DOnDevice)
        /*0020*/ 	.word	0x00000000
.L_5:


//--------------------- .nv.compat                --------------------------
	.section	.nv.compat,"",@"SHT_CUDA_COMPAT_INFO"
	.align	4
        /*0000*/ 	.byte	0x02, 0x09, 0x00, 0x00, 0x02, 0x02, 0x01, 0x00, 0x02, 0x05, 0x05, 0x00, 0x03, 0x07, 0x01, 0x01
        /*0010*/ 	.byte	0x02, 0x03, 0x00, 0x00, 0x02, 0x06, 0x01, 0x00, 0x04, 0x0b, 0x08, 0x00, 0x09, 0x00, 0x00, 0x00
        /*0020*/ 	.byte	0x00, 0x00, 0x00, 0x00


//--------------------- .nv.info.GpuConv1DOnDevice --------------------------
	.section	.nv.info.GpuConv1DOnDevice,"",@"SHT_CUDA_INFO"
	.sectionflags	@""
	.align	4


	//----- nvinfo : EIATTR_CUDA_API_VERSION
	.align		4
        /*0000*/ 	.byte	0x04, 0x37
        /*0002*/ 	.short	(.L_7 - .L_6)
.L_6:
        /*0004*/ 	.word	0x00000082


	//----- nvinfo : EIATTR_KPARAM_INFO
	.align		4
.L_7:
        /*0008*/ 	.byte	0x04, 0x17
        /*000a*/ 	.short	(.L_9 - .L_8)
.L_8:
        /*000c*/ 	.word	0x00000000
        /*0010*/ 	.short	0x0003
        /*0012*/ 	.short	0x0018
        /*0014*/ 	.byte	0x00, 0xf5, 0x21, 0x00


	//----- nvinfo : EIATTR_KPARAM_INFO
	.align		4
.L_9:
        /*0018*/ 	.byte	0x04, 0x17
        /*001a*/ 	.short	(.L_11 - .L_10)
.L_10:
        /*001c*/ 	.word	0x00000000
        /*0020*/ 	.short	0x0002
        /*0022*/ 	.short	0x0010
        /*0024*/ 	.byte	0x00, 0xf5, 0x21, 0x00


	//----- nvinfo : EIATTR_KPARAM_INFO
	.align		4
.L_11:
        /*0028*/ 	.byte	0x04, 0x17
        /*002a*/ 	.short	(.L_13 - .L_12)
.L_12:
        /*002c*/ 	.word	0x00000000
        /*0030*/ 	.short	0x0001
        /*0032*/ 	.short	0x0008
        /*0034*/ 	.byte	0x00, 0xf0, 0x21, 0x00


	//----- nvinfo : EIATTR_KPARAM_INFO
	.align		4
.L_13:
        /*0038*/ 	.byte	0x04, 0x17
        /*003a*/ 	.short	(.L_15 - .L_14)
.L_14:
        /*003c*/ 	.word	0x00000000
        /*0040*/ 	.short	0x0000
        /*0042*/ 	.short	0x0000
        /*0044*/ 	.byte	0x00, 0xf0, 0x21, 0x00


	//----- nvinfo : EIATTR_SPARSE_MMA_MASK
	.align		4
.L_15:
        /*0048*/ 	.byte	0x03, 0x50
        /*004a*/ 	.short	0x0000


	//----- nvinfo : EIATTR_MAXREG_COUNT
	.align		4
        /*004c*/ 	.byte	0x03, 0x1b
        /*004e*/ 	.short	0x00ff


	//----- nvinfo : EIATTR_NUM_BARRIERS
	.align		4
        /*0050*/ 	.byte	0x02, 0x4c
        /*0052*/ 	.byte	0x01
	.zero		1


	//----- nvinfo : EIATTR_MERCURY_ISA_VERSION
	.align		4
        /*0054*/ 	.byte	0x03, 0x5f
        /*0056*/ 	.short	0x0101


	//----- nvinfo : EIATTR_VRC_CTA_INIT_COUNT
	.align		4
        /*0058*/ 	.byte	0x02, 0x4a
	.zero		1
	.zero		1


	//----- nvinfo : EIATTR_EXIT_INSTR_OFFSETS
	.align		4
        /*005c*/ 	.byte	0x04, 0x1c
        /*005e*/ 	.short	(.L_17 - .L_16)


	//   ....[0]....
.L_16:
        /*0060*/ 	.word	0x00000150


	//   ....[1]....
        /*0064*/ 	.word	0x000001b0


	//----- nvinfo : EIATTR_CBANK_PARAM_SIZE
	.align		4
.L_17:
        /*0068*/ 	.byte	0x03, 0x19
        /*006a*/ 	.short	0x0020


	//----- nvinfo : EIATTR_PARAM_CBANK
	.align		4
        /*006c*/ 	.byte	0x04, 0x0a
        /*006e*/ 	.short	(.L_19 - .L_18)
	.align		4
.L_18:
        /*0070*/ 	.word	index@(.nv.constant0.GpuConv1DOnDevice)
        /*0074*/ 	.short	0x0380
        /*0076*/ 	.short	0x0020


	//----- nvinfo : EIATTR_SW_WAR
	.align		4
.L_19:
        /*0078*/ 	.byte	0x04, 0x36
        /*007a*/ 	.short	(.L_21 - .L_20)
.L_20:
        /*007c*/ 	.word	0x00000008
.L_21:


//--------------------- .nv.callgraph             --------------------------
	.section	.nv.callgraph,"",@"SHT_CUDA_CALLGRAPH"
	.align	4
	.sectionentsize	8
	.align		4
        /*0000*/ 	.word	0x00000000
	.align		4
        /*0004*/ 	.word	0xffffffff
	.align		4
        /*0008*/ 	.word	0x00000000
	.align		4
        /*000c*/ 	.word	0xfffffffe
	.align		4
        /*0010*/ 	.word	0x00000000
	.align		4
        /*0014*/ 	.word	0xfffffffd
	.align		4
        /*0018*/ 	.word	0x00000000
	.align		4
        /*001c*/ 	.word	0xfffffffc


//--------------------- .text.GpuConv1DOnDevice   --------------------------
	.section	.text.GpuConv1DOnDevice,"ax",@progbits
	.align	128
        .global         GpuConv1DOnDevice
        .type           GpuConv1DOnDevice,@function
        .size           GpuConv1DOnDevice,(.L_x_3 - GpuConv1DOnDevice)
        .other          GpuConv1DOnDevice,@"STO_CUDA_ENTRY STV_DEFAULT"
GpuConv1DOnDevice:
.text.GpuConv1DOnDevice:
[----:B------:R-:W-:Y:S01]  /*0000*/  LDC R1, c[0x0][0x37c] ;  /* 0x0000df00ff017b82 */ /* 0x000fe20000000800 */
[----:B------:R-:W0:Y:S01]  /*0010*/  LDCU.64 UR6, c[0x0][0x388] ;  /* 0x00007100ff0677ac */ /* 0x000e220008000a00 */
[----:B------:R-:W1:Y:S06]  /*0020*/  S2R R3, SR_TID.X ;  /* 0x0000000000037919 */ /* 0x000e6c0000002100 */
[----:B------:R-:W1:Y:S08]  /*0030*/  S2UR UR4, SR_CTAID.X ;  /* 0x00000000000479c3 */ /* 0x000e700000002500 */
[----:B------:R-:W1:Y:S01]  /*0040*/  LDC R2, c[0x0][0x360] ;  /* 0x0000d800ff027b82 */ /* 0x000e620000000800 */
[----:B0-----:R-:W-:-:S04]  /*0050*/  UISETP.GE.U32.AND UP0, UPT, UR6, 0x1, UPT ;  /* 0x000000010600788c */ /* 0x001fc8000bf06070 */
[----:B------:R-:W-:Y:S01]  /*0060*/  UISETP.GE.AND.EX UP0, UPT, UR7, URZ, UPT, UP0 ;  /* 0x000000ff0700728c */ /* 0x000fe2000bf06300 */
[----:B-1----:R-:W-:-:S08]  /*0070*/  IMAD R0, R2, UR4, R3 ;  /* 0x0000000402007c24 */ /* 0x002fd0000f8e0203 */
[----:B------:R-:W-:Y:S05]  /*0080*/  BRA.U !UP0, `(.L_x_0) ;  /* 0x0000000108247547 */ /* 0x000fea000b800000 */
[----:B------:R-:W-:Y:S02]  /*0090*/  IMAD.MOV.U32 R3, RZ, RZ, RZ ;  /* 0x000000ffff037224 */ /* 0x000fe400078e00ff */
[----:B------:R-:W-:-:S07]  /*00a0*/  IMAD.MOV.U32 R4, RZ, RZ, RZ ;  /* 0x000000ffff047224 */ /* 0x000fce00078e00ff */
.L_x_1:
[----:B------:R-:W-:Y:S08]  /*00b0*/  BAR.SYNC.DEFER_BLOCKING 0x0 ;  /* 0x0000000000007b1d */ /* 0x000ff00000010000 */
[----:B------:R-:W-:Y:S01]  /*00c0*/  BAR.SYNC.DEFER_BLOCKING 0x0 ;  /* 0x0000000000007b1d */ /* 0x000fe20000010000 */
[----:B------:R-:W-:-:S05]  /*00d0*/  IADD3 R3, P0, PT, R2, R3, RZ ;  /* 0x0000000302037210 */ /* 0x000fca0007f1e0ff */
[----:B------:R-:W-:Y:S01]  /*00e0*/  IMAD.X R4, RZ, RZ, R4, P0 ;  /* 0x000000ffff047224 */ /* 0x000fe200000e0604 */
[----:B------:R-:W-:-:S04]  /*00f0*/  ISETP.GE.U32.AND P0, PT, R3, UR6, PT ;  /* 0x0000000603007c0c */ /* 0x000fc8000bf06070 */
[----:B------:R-:W-:-:S13]  /*0100*/  ISETP.GE.AND.EX P0, PT, R4, UR7, PT, P0 ;  /* 0x0000000704007c0c */ /* 0x000fda000bf06300 */
[----:B------:R-:W-:Y:S05]  /*0110*/  @!P0 BRA `(.L_x_1) ;  /* 0xfffffffc00e48947 */ /* 0x000fea000383ffff */
.L_x_0:
[----:B------:R-:W0:Y:S02]  /*0120*/  LDCU.64 UR4, c[0x0][0x380] ;  /* 0x00007000ff0477ac */ /* 0x000e240008000a00 */
[----:B0-----:R-:W-:-:S04]  /*0130*/  ISETP.GE.U32.AND P0, PT, R0, UR4, PT ;  /* 0x0000000400007c0c */ /* 0x001fc8000bf06070 */
[----:B------:R-:W-:-:S13]  /*0140*/  ISETP.GE.AND.EX P0, PT, RZ, UR5, PT, P0 ;  /* 0x00000005ff007c0c */ /* 0x000fda000bf06300 */
[----:B------:R-:W-:Y:S05]  /*0150*/  @P0 EXIT ;  /* 0x000000000000094d */ /* 0x000fea0003800000 */
[----:B------:R-:W0:Y:S01]  /*0160*/  LDCU.64 UR6, c[0x0][0x390] ;  /* 0x00007200ff0677ac */ /* 0x000e220008000a00 */
[----:B------:R-:W1:Y:S01]  /*0170*/  LDCU.64 UR4, c[0x0][0x358] ;  /* 0x00006b00ff0477ac */ /* 0x000e620008000a00 */
[----:B0-----:R-:W-:-:S04]  /*0180*/  LEA R2, P0, R0, UR6, 0x2 ;  /* 0x0000000600027c11 */ /* 0x001fc8000f8010ff */
[----:B------:R-:W-:-:S05]  /*0190*/  LEA.HI.X R3, R0, UR7, RZ, 0x2, P0 ;  /* 0x0000000700037c11 */ /* 0x000fca00080f14ff */
[----:B-1----:R-:W-:Y:S01]  /*01a0*/  STG.E desc[UR4][R2.64], RZ ;  /* 0x000000ff02007986 */ /* 0x002fe2000c101904 */
[----:B------:R-:W-:Y:S05]  /*01b0*/  EXIT ;  /* 0x000000000000794d */ /* 0x000fea0003800000 */
.L_x_2:
[----:B------:R-:W-:-:S00]  /*01c0*/  BRA `(.L_x_2) ;  /* 0xfffffffc00fc7947 */ /* 0x000fc0000383ffff */
[----:B------:R-:W-:-:S00]  /*01d0*/  NOP ;  /* 0x0000000000007918 */ /* 0x000fc00000000000 */
        /* <DEDUP_REMOVED lines=10> */
.L_x_3:


//--------------------- .nv.shared.reserved.0     --------------------------
	.section	.nv.shared.reserved.0,"aw",@nobits
	.weak		__nv_reservedSMEM_offset_0_alias
	.size		__nv_reservedSMEM_offset_0_alias, 0, 64
	.other		__nv_reservedSMEM_offset_0_alias,@"STO_CUDA_RESERVED_SHARED STV_DEFAULT"
__nv_reservedSMEM_offset_0_alias:
	.zero		0
	.zero		64


//--------------------- .nv.constant0.GpuConv1DOnDevice --------------------------
	.section	.nv.constant0.GpuConv1DOnDevice,"a",@progbits
	.sectionflags	@""
	.align	4
.nv.constant0.GpuConv1DOnDevice:
	.zero		928


//--------------------- SYMBOLS --------------------------

	.type		.nv.reservedSmem.offset0,@object
	.size		.nv.reservedSmem.offset0,0x4
